//
// Generated by NVIDIA NVVM Compiler
//
// Compiler Build ID: CL-36424714
// Cuda compilation tools, release 13.0, V13.0.88
// Based on NVVM 20.0.0
//

.version 9.0
.target sm_100
.address_size 64

	// .globl	_Z4testPiiiPjjjPyyyPttt

.visible .entry _Z4testPiiiPjjjPyyyPttt(
	.param .u64 .ptr .align 1 _Z4testPiiiPjjjPyyyPttt_param_0,
	.param .u32 _Z4testPiiiPjjjPyyyPttt_param_1,
	.param .u32 _Z4testPiiiPjjjPyyyPttt_param_2,
	.param .u64 .ptr .align 1 _Z4testPiiiPjjjPyyyPttt_param_3,
	.param .u32 _Z4testPiiiPjjjPyyyPttt_param_4,
	.param .u32 _Z4testPiiiPjjjPyyyPttt_param_5,
	.param .u64 .ptr .align 1 _Z4testPiiiPjjjPyyyPttt_param_6,
	.param .u64 _Z4testPiiiPjjjPyyyPttt_param_7,
	.param .u64 _Z4testPiiiPjjjPyyyPttt_param_8,
	.param .u64 .ptr .align 1 _Z4testPiiiPjjjPyyyPttt_param_9,
	.param .u16 _Z4testPiiiPjjjPyyyPttt_param_10,
	.param .u16 _Z4testPiiiPjjjPyyyPttt_param_11
)
{
	.reg .b32 	%r<7>;
	.reg .b64 	%rd<10>;

	ld.param.u64 	%rd1, [_Z4testPiiiPjjjPyyyPttt_param_0];
	ld.param.u32 	%r1, [_Z4testPiiiPjjjPyyyPttt_param_1];
	ld.param.u32 	%r2, [_Z4testPiiiPjjjPyyyPttt_param_2];
	ld.param.u64 	%rd2, [_Z4testPiiiPjjjPyyyPttt_param_3];
	ld.param.u32 	%r3, [_Z4testPiiiPjjjPyyyPttt_param_4];
	ld.param.u32 	%r4, [_Z4testPiiiPjjjPyyyPttt_param_5];
	ld.param.u64 	%rd3, [_Z4testPiiiPjjjPyyyPttt_param_6];
	ld.param.u64 	%rd4, [_Z4testPiiiPjjjPyyyPttt_param_7];
	ld.param.u64 	%rd5, [_Z4testPiiiPjjjPyyyPttt_param_8];
	cvta.to.global.u64 	%rd6, %rd3;
	cvta.to.global.u64 	%rd7, %rd2;
	cvta.to.global.u64 	%rd8, %rd1;
	atom.global.sys.cas.b32 	%r5, [%rd8], %r1, %r2;
	atom.global.sys.cas.b32 	%r6, [%rd7], %r3, %r4;
	atom.global.sys.cas.b64 	%rd9, [%rd6], %rd4, %rd5;
	ret;

}


// ===== COMPILED SASS (sm_100) =====

	.target	sm_100

	.elftype	@"ET_EXEC"


//--------------------- .note.nv.tkinfo           --------------------------
	.section	.note.nv.tkinfo,"",@"SHT_NOTE"
	.sectionflags	@"SHF_NOTE_NV_TKINFO"
	.tkinfo
        /*0018*/ 	.word	0x00000002
        /*0030*/ 	.string	""
        /*0030*/ 	.string	"ptxas"
        /*0030*/ 	.string	"Cuda compilation tools, release 13.0, V13.0.88"
        /*0030*/ 	.string	"Build cuda_13.0.r13.0/compiler.36424714_0"
        /*0030*/ 	.string	"-arch sm_100 -m 64 "



//--------------------- .note.nv.cuinfo           --------------------------
	.section	.note.nv.cuinfo,"",@"SHT_NOTE"
	.sectionflags	@"SHF_NOTE_NV_CUINFO"
        /*0018*/ 	.short	0x0002
        /*001a*/ 	.short	0x0064
        /*001c*/ 	.short	0x0082
	.zero		2


//--------------------- .nv.info                  --------------------------
	.section	.nv.info,"",@"SHT_CUDA_INFO"
	.align	4


	//----- nvinfo : EIATTR_REGCOUNT
	.align		4
        /*0000*/ 	.byte	0x04, 0x2f
        /*0002*/ 	.short	(.L_1 - .L_0)
	.align		4
.L_0:
        /*0004*/ 	.word	index@(_Z4testPiiiPjjjPyyyPttt)
        /*0008*/ 	.word	0x00000012


	//----- nvinfo : EIATTR_FRAME_SIZE
	.align		4
.L_1:
        /*000c*/ 	.byte	0x04, 0x11
        /*000e*/ 	.short	(.L_3 - .L_2)
	.align		4
.L_2:
        /*0010*/ 	.word	index@(_Z4testPiiiPjjjPyyyPttt)
        /*0014*/ 	.word	0x00000000


	//----- nvinfo : EIATTR_MIN_STACK_SIZE
	.align		4
.L_3:
        /*0018*/ 	.byte	0x04, 0x12
        /*001a*/ 	.short	(.L_5 - .L_4)
	.align		4
.L_4:
        /*001c*/ 	.word	index@(_Z4testPiiiPjjjPyyyPttt)
        /*0020*/ 	.word	0x00000000
.L_5:


//--------------------- .nv.compat                --------------------------
	.section	.nv.compat,"",@"SHT_CUDA_COMPAT_INFO"
	.align	4
        /*0000*/ 	.byte	0x02, 0x09, 0x00, 0x00, 0x02, 0x02, 0x01, 0x00, 0x02, 0x05, 0x05, 0x00, 0x03, 0x07, 0x01, 0x01
        /*0010*/ 	.byte	0x02, 0x03, 0x00, 0x00, 0x02, 0x06, 0x01, 0x00, 0x04, 0x0b, 0x08, 0x00, 0x09, 0x00, 0x00, 0x00
        /*0020*/ 	.byte	0x00, 0x00, 0x00, 0x00


//--------------------- .nv.info._Z4testPiiiPjjjPyyyPttt --------------------------
	.section	.nv.info._Z4testPiiiPjjjPyyyPttt,"",@"SHT_CUDA_INFO"
	.sectionflags	@""
	.align	4


	//----- nvinfo : EIATTR_CUDA_API_VERSION
	.align		4
        /*0000*/ 	.byte	0x04, 0x37
        /*0002*/ 	.short	(.L_7 - .L_6)
.L_6:
        /*0004*/ 	.word	0x00000082


	//----- nvinfo : EIATTR_KPARAM_INFO
	.align		4
.L_7:
        /*0008*/ 	.byte	0x04, 0x17
        /*000a*/ 	.short	(.L_9 - .L_8)
.L_8:
        /*000c*/ 	.word	0x00000000
        /*0010*/ 	.short	0x000b
        /*0012*/ 	.short	0x0042
        /*0014*/ 	.byte	0x00, 0xf0, 0x09, 0x00


	//----- nvinfo : EIATTR_KPARAM_INFO
	.align		4
.L_9:
        /*0018*/ 	.byte	0x04, 0x17
        /*001a*/ 	.short	(.L_11 - .L_10)
.L_10:
        /*001c*/ 	.word	0x00000000
        /*0020*/ 	.short	0x000a
        /*0022*/ 	.short	0x0040
        /*0024*/ 	.byte	0x00, 0xf0, 0x09, 0x00


	//----- nvinfo : EIATTR_KPARAM_INFO
	.align		4
.L_11:
        /*0028*/ 	.byte	0x04, 0x17
        /*002a*/ 	.short	(.L_13 - .L_12)
.L_12:
        /*002c*/ 	.word	0x00000000
        /*0030*/ 	.short	0x0009
        /*0032*/ 	.short	0x0038
        /*0034*/ 	.byte	0x00, 0xf5, 0x21, 0x00


	//----- nvinfo : EIATTR_KPARAM_INFO
	.align		4
.L_13:
        /*0038*/ 	.byte	0x04, 0x17
        /*003a*/ 	.short	(.L_15 - .L_14)
.L_14:
        /*003c*/ 	.word	0x00000000
        /*0040*/ 	.short	0x0008
        /*0042*/ 	.short	0x0030
        /*0044*/ 	.byte	0x00, 0xf0, 0x21, 0x00


	//----- nvinfo : EIATTR_KPARAM_INFO
	.align		4
.L_15:
        /*0048*/ 	.byte	0x04, 0x17
        /*004a*/ 	.short	(.L_17 - .L_16)
.L_16:
        /*004c*/ 	.word	0x00000000
        /*0050*/ 	.short	0x0007
        /*0052*/ 	.short	0x0028
        /*0054*/ 	.byte	0x00, 0xf0, 0x21, 0x00


	//----- nvinfo : EIATTR_KPARAM_INFO
	.align		4
.L_17:
        /*0058*/ 	.byte	0x04, 0x17
        /*005a*/ 	.short	(.L_19 - .L_18)
.L_18:
        /*005c*/ 	.word	0x00000000
        /*0060*/ 	.short	0x0006
        /*0062*/ 	.short	0x0020
        /*0064*/ 	.byte	0x00, 0xf5, 0x21, 0x00


	//----- nvinfo : EIATTR_KPARAM_INFO
	.align		4
.L_19:
        /*0068*/ 	.byte	0x04, 0x17
        /*006a*/ 	.short	(.L_21 - .L_20)
.L_20:
        /*006c*/ 	.word	0x00000000
        /*0070*/ 	.short	0x0005
        /*0072*/ 	.short	0x001c
        /*0074*/ 	.byte	0x00, 0xf0, 0x11, 0x00


	//----- nvinfo : EIATTR_KPARAM_INFO
	.align		4
.L_21:
        /*0078*/ 	.byte	0x04, 0x17
        /*007a*/ 	.short	(.L_23 - .L_22)
.L_22:
        /*007c*/ 	.word	0x00000000
        /*0080*/ 	.short	0x0004
        /*0082*/ 	.short	0x0018
        /*0084*/ 	.byte	0x00, 0xf0, 0x11, 0x00


	//----- nvinfo : EIATTR_KPARAM_INFO
	.align		4
.L_23:
        /*0088*/ 	.byte	0x04, 0x17
        /*008a*/ 	.short	(.L_25 - .L_24)
.L_24:
        /*008c*/ 	.word	0x00000000
        /*0090*/ 	.short	0x0003
        /*0092*/ 	.short	0x0010
        /*0094*/ 	.byte	0x00, 0xf5, 0x21, 0x00


	//----- nvinfo : EIATTR_KPARAM_INFO
	.align		4
.L_25:
        /*0098*/ 	.byte	0x04, 0x17
        /*009a*/ 	.short	(.L_27 - .L_26)
.L_26:
        /*009c*/ 	.word	0x00000000
        /*00a0*/ 	.short	0x0002
        /*00a2*/ 	.short	0x000c
        /*00a4*/ 	.byte	0x00, 0xf0, 0x11, 0x00


	//----- nvinfo : EIATTR_KPARAM_INFO
	.align		4
.L_27:
        /*00a8*/ 	.byte	0x04, 0x17
        /*00aa*/ 	.short	(.L_29 - .L_28)
.L_28:
        /*00ac*/ 	.word	0x00000000
        /*00b0*/ 	.short	0x0001
        /*00b2*/ 	.short	0x0008
        /*00b4*/ 	.byte	0x00, 0xf0, 0x11, 0x00


	//----- nvinfo : EIATTR_KPARAM_INFO
	.align		4
.L_29:
        /*00b8*/ 	.byte	0x04, 0x17
        /*00ba*/ 	.short	(.L_31 - .L_30)
.L_30:
        /*00bc*/ 	.word	0x00000000
        /*00c0*/ 	.short	0x0000
        /*00c2*/ 	.short	0x0000
        /*00c4*/ 	.byte	0x00, 0xf5, 0x21, 0x00


	//----- nvinfo : EIATTR_SPARSE_MMA_MASK
	.align		4
.L_31:
        /*00c8*/ 	.byte	0x03, 0x50
        /*00ca*/ 	.short	0x0000


	//----- nvinfo : EIATTR_MAXREG_COUNT
	.align		4
        /*00cc*/ 	.byte	0x03, 0x1b
        /*00ce*/ 	.short	0x00ff


	//----- nvinfo : EIATTR_MERCURY_ISA_VERSION
	.align		4
        /*00d0*/ 	.byte	0x03, 0x5f
        /*00d2*/ 	.short	0x0101


	//----- nvinfo : EIATTR_VRC_CTA_INIT_COUNT
	.align		4
        /*00d4*/ 	.byte	0x02, 0x4a
	.zero		1
	.zero		1


	//----- nvinfo : EIATTR_EXIT_INSTR_OFFSETS
	.align		4
        /*00d8*/ 	.byte	0x04, 0x1c
        /*00da*/ 	.short	(.L_33 - .L_32)


	//   ....[0]....
.L_32:
        /*00dc*/ 	.word	0x00000130


	//----- nvinfo : EIATTR_CBANK_PARAM_SIZE
	.align		4
.L_33:
        /*00e0*/ 	.byte	0x03, 0x19
        /*00e2*/ 	.short	0x0044


	//----- nvinfo : EIATTR_PARAM_CBANK
	.align		4
        /*00e4*/ 	.byte	0x04, 0x0a
        /*00e6*/ 	.short	(.L_35 - .L_34)
	.align		4
.L_34:
        /*00e8*/ 	.word	index@(.nv.constant0._Z4testPiiiPjjjPyyyPttt)
        /*00ec*/ 	.short	0x0380
        /*00ee*/ 	.short	0x0044


	//----- nvinfo : EIATTR_SW_WAR
	.align		4
.L_35:
        /*00f0*/ 	.byte	0x04, 0x36
        /*00f2*/ 	.short	(.L_37 - .L_36)
.L_36:
        /*00f4*/ 	.word	0x00000008
.L_37:


//--------------------- .nv.callgraph             --------------------------
	.section	.nv.callgraph,"",@"SHT_CUDA_CALLGRAPH"
	.align	4
	.sectionentsize	8
	.align		4
        /*0000*/ 	.word	0x00000000
	.align		4
        /*0004*/ 	.word	0xffffffff
	.align		4
        /*0008*/ 	.word	0x00000000
	.align		4
        /*000c*/ 	.word	0xfffffffe
	.align		4
        /*0010*/ 	.word	0x00000000
	.align		4
        /*0014*/ 	.word	0xfffffffd
	.align		4
        /*0018*/ 	.word	0x00000000
	.align		4
        /*001c*/ 	.word	0xfffffffc


//--------------------- .text._Z4testPiiiPjjjPyyyPttt --------------------------
	.section	.text._Z4testPiiiPjjjPyyyPttt,"ax",@progbits
	.align	128
        .global         _Z4testPiiiPjjjPyyyPttt
        .type           _Z4testPiiiPjjjPyyyPttt,@function
        .size           _Z4testPiiiPjjjPyyyPttt,(.L_x_1 - _Z4testPiiiPjjjPyyyPttt)
        .other          _Z4testPiiiPjjjPyyyPttt,@"STO_CUDA_ENTRY STV_DEFAULT"
_Z4testPiiiPjjjPyyyPttt:
.text._Z4testPiiiPjjjPyyyPttt:
[----:B------:R-:W-:Y:S08]  /*0000*/  LDC R1, c[0x0][0x37c] ;  /* 0x0000df00ff017b82 */ /* 0x000ff00000000800 */
[----:B------:R-:W0:Y:S01]  /*0010*/  LDC R12, c[0x0][0x388] ;  /* 0x0000e200ff0c7b82 */ /* 0x000e220000000800 */
[----:B------:R-:W1:Y:S01]  /*0020*/  LDCU.64 UR4, c[0x0][0x380] ;  /* 0x00007000ff0477ac */ /* 0x000e620008000a00 */
[----:B------:R-:W2:Y:S06]  /*0030*/  LDCU.64 UR6, c[0x0][0x390] ;  /* 0x00007200ff0677ac */ /* 0x000eac0008000a00 */
[----:B------:R-:W0:Y:S01]  /*0040*/  LDC R13, c[0x0][0x38c] ;  /* 0x0000e300ff0d7b82 */ /* 0x000e220000000800 */
[----:B------:R-:W3:Y:S07]  /*0050*/  LDCU.64 UR8, c[0x0][0x3a0] ;  /* 0x00007400ff0877ac */ /* 0x000eee0008000a00 */
[----:B------:R-:W4:Y:S01]  /*0060*/  LDC R14, c[0x0][0x398] ;  /* 0x0000e600ff0e7b82 */ /* 0x000f220000000800 */
[----:B-1----:R-:W-:-:S02]  /*0070*/  IMAD.U32 R2, RZ, RZ, UR4 ;  /* 0x00000004ff027e24 */ /* 0x002fc4000f8e00ff */
[----:B------:R-:W-:Y:S01]  /*0080*/  IMAD.U32 R3, RZ, RZ, UR5 ;  /* 0x00000005ff037e24 */ /* 0x000fe2000f8e00ff */
[----:B--2---:R-:W-:-:S04]  /*0090*/  MOV R8, UR6 ;  /* 0x0000000600087c02 */ /* 0x004fc80008000f00 */
[----:B------:R-:W4:Y:S01]  /*00a0*/  LDC R15, c[0x0][0x39c] ;  /* 0x0000e700ff0f7b82 */ /* 0x000f220000000800 */
[----:B------:R-:W-:Y:S01]  /*00b0*/  IMAD.U32 R9, RZ, RZ, UR7 ;  /* 0x00000007ff097e24 */ /* 0x000fe2000f8e00ff */
[----:B---3--:R-:W-:Y:S02]  /*00c0*/  MOV R10, UR8 ;  /* 0x00000008000a7c02 */ /* 0x008fe40008000f00 */
[----:B------:R-:W-:-:S04]  /*00d0*/  MOV R11, UR9 ;  /* 0x00000009000b7c02 */ /* 0x000fc80008000f00 */
[----:B------:R-:W1:Y:S01]  /*00e0*/  LDC.64 R4, c[0x0][0x3a8] ;  /* 0x0000ea00ff047b82 */ /* 0x000e620000000a00 */
[----:B0-----:R-:W-:Y:S07]  /*00f0*/  ATOMG.E.CAS.STRONG.SYS PT, RZ, [R2], R12, R13 ;  /* 0x0000000c02ff73a9 */ /* 0x001fee00001f410d */
[----:B------:R-:W1:Y:S01]  /*0100*/  LDC.64 R6, c[0x0][0x3b0] ;  /* 0x0000ec00ff067b82 */ /* 0x000e620000000a00 */
[----:B----4-:R-:W-:Y:S04]  /*0110*/  ATOMG.E.CAS.STRONG.SYS PT, RZ, [R8], R14, R15 ;  /* 0x0000000e08ff73a9 */ /* 0x010fe800001f410f */
[----:B-1----:R-:W-:Y:S01]  /*0120*/  ATOMG.E.CAS.64.STRONG.SYS PT, RZ, [R10], R4, R6 ;  /* 0x000000040aff73a9 */ /* 0x002fe200001f4506 */
[----:B------:R-:W-:Y:S05]  /*0130*/  EXIT ;  /* 0x000000000000794d */ /* 0x000fea0003800000 */
.L_x_0:
[----:B------:R-:W-:-:S00]  /*0140*/  BRA `(.L_x_0) ;  /* 0xfffffffc00fc7947 */ /* 0x000fc0000383ffff */
[----:B------:R-:W-:-:S00]  /*0150*/  NOP ;  /* 0x0000000000007918 */ /* 0x000fc00000000000 */
        /* <DEDUP_REMOVED lines=10> */
.L_x_1:


//--------------------- .nv.shared.reserved.0     --------------------------
	.section	.nv.shared.reserved.0,"aw",@nobits
	.weak		__nv_reservedSMEM_offset_0_alias
	.size		__nv_reservedSMEM_offset_0_alias, 0, 64
	.other		__nv_reservedSMEM_offset_0_alias,@"STO_CUDA_RESERVED_SHARED STV_DEFAULT"
__nv_reservedSMEM_offset_0_alias:
	.zero		0
	.zero		64


//--------------------- .nv.constant0._Z4testPiiiPjjjPyyyPttt --------------------------
	.section	.nv.constant0._Z4testPiiiPjjjPyyyPttt,"a",@progbits
	.sectionflags	@""
	.align	4
.nv.constant0._Z4testPiiiPjjjPyyyPttt:
	.zero		964


//--------------------- SYMBOLS --------------------------

	.type		.nv.reservedSmem.offset0,@object
	.size		.nv.reservedSmem.offset0,0x4
